	.headerflags	@"EF_CUDA_TEXMODE_UNIFIED EF_CUDA_64BIT_ADDRESS EF_CUDA_ACCELERATORS EF_CUDA_SM90 EF_CUDA_VIRTUAL_SM(EF_CUDA_SM90)"
	.elftype	@"ET_EXEC"


//--------------------- .nv.info                  --------------------------
	.section	.nv.info,"",@"SHT_CUDA_INFO"
	.align	4


	//----- nvinfo : EIATTR_REGCOUNT
	.align		4
        /*0000*/ 	.byte	0x04, 0x2f
        /*0002*/ 	.short	(.L_1 - .L_0)
	.align		4
.L_0:
        /*0004*/ 	.word	index@(triton_poi_fused_convolution_relu_5)
        /*0008*/ 	.word	0x00000020


	//----- nvinfo : EIATTR_MIN_STACK_SIZE
	.align		4
.L_1:
        /*000c*/ 	.byte	0x04, 0x12
        /*000e*/ 	.short	(.L_3 - .L_2)
	.align		4
.L_2:
        /*0010*/ 	.word	index@(triton_poi_fused_convolution_relu_5)
        /*0014*/ 	.word	0x00000000


	//----- nvinfo : EIATTR_FRAME_SIZE
	.align		4
.L_3:
        /*0018*/ 	.byte	0x04, 0x11
        /*001a*/ 	.short	(.L_5 - .L_4)
	.align		4
.L_4:
        /*001c*/ 	.word	index@(triton_poi_fused_convolution_relu_5)
        /*0020*/ 	.word	0x00000000


	//----- nvinfo : EIATTR_MIN_STACK_SIZE
	.align		4
.L_5:
        /*0024*/ 	.byte	0x04, 0x12
        /*0026*/ 	.short	(.L_7 - .L_6)
	.align		4
.L_6:
        /*0028*/ 	.word	index@(triton_poi_fused_convolution_relu_5)
        /*002c*/ 	.word	0x00000000
.L_7:


//--------------------- .nv.info.triton_poi_fused_convolution_relu_5 --------------------------
	.section	.nv.info.triton_poi_fused_convolution_relu_5,"",@"SHT_CUDA_INFO"
	.sectionflags	@""
	.align	4


	//----- nvinfo : EIATTR_CUDA_API_VERSION
	.align		4
        /*0000*/ 	.byte	0x04, 0x37
        /*0002*/ 	.short	(.L_9 - .L_8)
.L_8:
        /*0004*/ 	.word	0x0000007c


	//----- nvinfo : EIATTR_KPARAM_INFO
	.align		4
.L_9:
        /*0008*/ 	.byte	0x04, 0x17
        /*000a*/ 	.short	(.L_11 - .L_10)
.L_10:
        /*000c*/ 	.word	0x00000000
        /*0010*/ 	.short	0x0004
        /*0012*/ 	.short	0x001c
        /*0014*/ 	.byte	0x00, 0xf0, 0x11, 0x00


	//----- nvinfo : EIATTR_KPARAM_INFO
	.align		4
.L_11:
        /*0018*/ 	.byte	0x04, 0x17
        /*001a*/ 	.short	(.L_13 - .L_12)
.L_12:
        /*001c*/ 	.word	0x00000000
        /*0020*/ 	.short	0x0003
        /*0022*/ 	.short	0x0018
        /*0024*/ 	.byte	0x00, 0xf0, 0x11, 0x00


	//----- nvinfo : EIATTR_KPARAM_INFO
	.align		4
.L_13:
        /*0028*/ 	.byte	0x04, 0x17
        /*002a*/ 	.short	(.L_15 - .L_14)
.L_14:
        /*002c*/ 	.word	0x00000000
        /*0030*/ 	.short	0x0002
        /*0032*/ 	.short	0x0010
        /*0034*/ 	.byte	0x00, 0xf4, 0x21, 0x00


	//----- nvinfo : EIATTR_KPARAM_INFO
	.align		4
.L_15:
        /*0038*/ 	.byte	0x04, 0x17
        /*003a*/ 	.short	(.L_17 - .L_16)
.L_16:
        /*003c*/ 	.word	0x00000000
        /*0040*/ 	.short	0x0001
        /*0042*/ 	.short	0x0008
        /*0044*/ 	.byte	0x00, 0xf4, 0x21, 0x00


	//----- nvinfo : EIATTR_KPARAM_INFO
	.align		4
.L_17:
        /*0048*/ 	.byte	0x04, 0x17
        /*004a*/ 	.short	(.L_19 - .L_18)
.L_18:
        /*004c*/ 	.word	0x00000000
        /*0050*/ 	.short	0x0000
        /*0052*/ 	.short	0x0000
        /*0054*/ 	.byte	0x00, 0xf4, 0x21, 0x00


	//----- nvinfo : EIATTR_SPARSE_MMA_MASK
	.align		4
.L_19:
        /*0058*/ 	.byte	0x03, 0x50
        /*005a*/ 	.short	0x0000


	//----- nvinfo : EIATTR_MAXREG_COUNT
	.align		4
        /*005c*/ 	.byte	0x03, 0x1b
        /*005e*/ 	.short	0x00ff


	//----- nvinfo : EIATTR_EXIT_INSTR_OFFSETS
	.align		4
        /*0060*/ 	.byte	0x04, 0x1c
        /*0062*/ 	.short	(.L_21 - .L_20)


	//   ....[0]....
.L_20:
        /*0064*/ 	.word	0x00001370


	//   ....[1]....
        /*0068*/ 	.word	0x000013c0


	//----- nvinfo : EIATTR_REQNTID
	.align		4
.L_21:
        /*006c*/ 	.byte	0x04, 0x10
        /*006e*/ 	.short	(.L_23 - .L_22)
.L_22:
        /*0070*/ 	.word	0x00000100
        /*0074*/ 	.word	0x00000001
        /*0078*/ 	.word	0x00000001


	//----- nvinfo : EIATTR_CBANK_PARAM_SIZE
	.align		4
.L_23:
        /*007c*/ 	.byte	0x03, 0x19
        /*007e*/ 	.short	0x0020


	//----- nvinfo : EIATTR_PARAM_CBANK
	.align		4
        /*0080*/ 	.byte	0x04, 0x0a
        /*0082*/ 	.short	(.L_25 - .L_24)
	.align		4
.L_24:
        /*0084*/ 	.word	index@(.nv.constant0.triton_poi_fused_convolution_relu_5)
        /*0088*/ 	.short	0x0210
        /*008a*/ 	.short	0x0020


	//----- nvinfo : EIATTR_SW_WAR
	.align		4
.L_25:
        /*008c*/ 	.byte	0x04, 0x36
        /*008e*/ 	.short	(.L_27 - .L_26)
.L_26:
        /*0090*/ 	.word	0x00000008
.L_27:


//--------------------- .nv.callgraph             --------------------------
	.section	.nv.callgraph,"",@"SHT_CUDA_CALLGRAPH"
	.align	4
	.sectionentsize	8
	.align		4
        /*0000*/ 	.word	0x00000000
	.align		4
        /*0004*/ 	.word	0xffffffff
	.align		4
        /*0008*/ 	.word	0x00000000
	.align		4
        /*000c*/ 	.word	0xfffffffe
	.align		4
        /*0010*/ 	.word	0x00000000
	.align		4
        /*0014*/ 	.word	0xfffffffd
	.align		4
        /*0018*/ 	.word	0x00000000
	.align		4
        /*001c*/ 	.word	0xfffffffc


//--------------------- .text.triton_poi_fused_convolution_relu_5 --------------------------
	.section	.text.triton_poi_fused_convolution_relu_5,"ax",@progbits
	.sectionflags	@"SHF_BARRIERS=1"
	.align	128
        .global         triton_poi_fused_convolution_relu_5
        .type           triton_poi_fused_convolution_relu_5,@function
        .size           triton_poi_fused_convolution_relu_5,(.L_x_1 - triton_poi_fused_convolution_relu_5)
        .other          triton_poi_fused_convolution_relu_5,@"STO_CUDA_ENTRY STV_DEFAULT"
triton_poi_fused_convolution_relu_5:
.text.triton_poi_fused_convolution_relu_5:
[----:B------:R-:W0:Y:S01]  /*0000*/  LDC R1, c[0x0][0x28] ;  /* 0x00000a00ff017b82 */ /* 0x000e220000000800 */
[----:B------:R-:W1:Y:S07]  /*0010*/  S2R R0, SR_CTAID.Y ;  /* 0x0000000000007919 */ /* 0x000e6e0000002600 */
[----:B------:R-:W2:Y:S01]  /*0020*/  LDC.64 R28, c[0x0][0x210] ;  /* 0x00008400ff1c7b82 */ /* 0x000ea20000000a00 */
[----:B------:R-:W-:Y:S02]  /*0030*/  CS2R R6, SRZ ;  /* 0x0000000000067805 */ /* 0x000fe4000001ff00 */
[----:B------:R-:W-:Y:S01]  /*0040*/  CS2R R8, SRZ ;  /* 0x0000000000087805 */ /* 0x000fe2000001ff00 */
[----:B------:R-:W3:Y:S01]  /*0050*/  S2R R24, SR_TID.X ;  /* 0x0000000000187919 */ /* 0x000ee20000002100 */
[----:B------:R-:W-:Y:S01]  /*0060*/  CS2R R10, SRZ ;  /* 0x00000000000a7805 */ /* 0x000fe2000001ff00 */
[----:B------:R-:W-:Y:S01]  /*0070*/  ULDC.64 UR6, c[0x0][0x208] ;  /* 0x0000820000067ab9 */ /* 0x000fe20000000a00 */
[----:B------:R-:W4:Y:S01]  /*0080*/  S2R R25, SR_CTAID.X ;  /* 0x0000000000197919 */ /* 0x000f220000002500 */
[----:B-1----:R-:W-:-:S02]  /*0090*/  IMAD.SHL.U32 R0, R0, 0x40, RZ ;  /* 0x0000004000007824 */ /* 0x002fc400078e00ff */
[----:B---3--:R-:W-:Y:S01]  /*00a0*/  IMAD.SHL.U32 R3, R24, 0x4, RZ ;  /* 0x0000000418037824 */ /* 0x008fe200078e00ff */
[----:B------:R-:W-:Y:S01]  /*00b0*/  SHF.R.U32.HI R26, RZ, 0x4, R24 ;  /* 0x00000004ff1a7819 */ /* 0x000fe20000011618 */
[----:B----4-:R-:W-:-:S03]  /*00c0*/  IMAD.SHL.U32 R25, R25, 0x40, RZ ;  /* 0x0000004019197824 */ /* 0x010fc600078e00ff */
[----:B------:R-:W-:Y:S02]  /*00d0*/  LOP3.LUT R3, R0, 0x3c, R3, 0xf8, !PT ;  /* 0x0000003c00037812 */ /* 0x000fe400078ef803 */
[----:B------:R-:W-:Y:S02]  /*00e0*/  SGXT.U32 R26, R26, 0x4 ;  /* 0x000000041a1a781a */ /* 0x000fe40000000000 */
[C---:B------:R-:W-:Y:S01]  /*00f0*/  ISETP.GE.AND P3, PT, R3.reuse, 0x300, PT ;  /* 0x000003000300780c */ /* 0x040fe20003f66270 */
[----:B------:R-:W-:Y:S01]  /*0100*/  IMAD.HI R2, R3, 0x2aaaaaab, RZ ;  /* 0x2aaaaaab03027827 */ /* 0x000fe200078e02ff */
[----:B------:R-:W-:Y:S02]  /*0110*/  LOP3.LUT R19, R25, R26, RZ, 0xfc, !PT ;  /* 0x0000001a19137212 */ /* 0x000fe400078efcff */
[----:B------:R-:W-:Y:S02]  /*0120*/  LOP3.LUT R12, R25, 0x20, R26, 0xfe, !PT ;  /* 0x00000020190c7812 */ /* 0x000fe400078efe1a */
[----:B------:R-:W-:-:S02]  /*0130*/  SHF.R.U32.HI R5, RZ, 0x1f, R2 ;  /* 0x0000001fff057819 */ /* 0x000fc40000011602 */
[----:B------:R-:W-:Y:S02]  /*0140*/  ISETP.LT.AND P0, PT, R19, 0x31, !P3 ;  /* 0x000000311300780c */ /* 0x000fe40005f01270 */
[----:B------:R-:W-:Y:S02]  /*0150*/  LEA.HI.SX32 R2, R2, R5, 0x1b ;  /* 0x0000000502027211 */ /* 0x000fe400078fdaff */
[----:B------:R-:W-:Y:S02]  /*0160*/  CS2R R4, SRZ ;  /* 0x0000000000047805 */ /* 0x000fe4000001ff00 */
[----:B------:R-:W-:Y:S01]  /*0170*/  ISETP.LT.AND P2, PT, R12, 0x31, !P3 ;  /* 0x000000310c00780c */ /* 0x000fe20005f41270 */
[----:B------:R-:W-:Y:S01]  /*0180*/  IMAD R23, R2, -0xc0, R3 ;  /* 0xffffff4002177824 */ /* 0x000fe200078e0203 */
[----:B------:R-:W-:-:S03]  /*0190*/  LOP3.LUT R3, R25, 0x10, R26, 0xfe, !PT ;  /* 0x0000001019037812 */ /* 0x000fc600078efe1a */
[----:B------:R-:W-:Y:S01]  /*01a0*/  IMAD R2, R2, 0x24c0, R23 ;  /* 0x000024c002027824 */ /* 0x000fe200078e0217 */
[----:B------:R-:W-:-:S03]  /*01b0*/  ISETP.LT.AND P1, PT, R3, 0x31, !P3 ;  /* 0x000000310300780c */ /* 0x000fc60005f21270 */
[----:B------:R-:W-:Y:S02]  /*01c0*/  IMAD R19, R19, 0xc0, R2 ;  /* 0x000000c013137824 */ /* 0x000fe400078e0202 */
[----:B------:R-:W1:Y:S02]  /*01d0*/  LDC.64 R2, c[0x0][0x218] ;  /* 0x00008600ff027b82 */ /* 0x000e640000000a00 */
[C---:B------:R-:W-:Y:S02]  /*01e0*/  VIADD R21, R19.reuse, 0xc00 ;  /* 0x00000c0013157836 */ /* 0x040fe40000000000 */
[----:B--2---:R-:W-:Y:S01]  /*01f0*/  IMAD.WIDE R16, R19, 0x4, R28 ;  /* 0x0000000413107825 */ /* 0x004fe200078e021c */
[----:B------:R-:W-:-:S03]  /*0200*/  LOP3.LUT R18, R25, 0x30, R26, 0xfe, !PT ;  /* 0x0000003019127812 */ /* 0x000fc600078efe1a */
[----:B------:R-:W-:Y:S01]  /*0210*/  IMAD.WIDE R20, R21, 0x4, R28 ;  /* 0x0000000415147825 */ /* 0x000fe200078e021c */
[----:B------:R-:W2:Y:S03]  /*0220*/  @P0 LDG.E.EL.128 R4, desc[UR6][R16.64] ;  /* 0x0000000610040981 */ /* 0x000ea6000c2e1d00 */
[C---:B------:R-:W-:Y:S01]  /*0230*/  VIADD R27, R19.reuse, 0x1800 ;  /* 0x00001800131b7836 */ /* 0x040fe20000000000 */
[----:B------:R3:W4:Y:S01]  /*0240*/  @P1 LDG.E.EL.128 R8, desc[UR6][R20.64] ;  /* 0x0000000614081981 */ /* 0x000722000c2e1d00 */
[----:B------:R-:W-:Y:S02]  /*0250*/  CS2R R12, SRZ ;  /* 0x00000000000c7805 */ /* 0x000fe4000001ff00 */
[----:B------:R-:W-:Y:S02]  /*0260*/  CS2R R14, SRZ ;  /* 0x00000000000e7805 */ /* 0x000fe4000001ff00 */
[----:B------:R-:W-:Y:S01]  /*0270*/  ISETP.LT.AND P0, PT, R18, 0x31, !P3 ;  /* 0x000000311200780c */ /* 0x000fe20005f01270 */
[----:B------:R-:W-:-:S02]  /*0280*/  VIADD R19, R19, 0x2400 ;  /* 0x0000240013137836 */ /* 0x000fc40000000000 */
[----:B---3--:R-:W-:Y:S01]  /*0290*/  IMAD.WIDE R20, R27, 0x4, R28 ;  /* 0x000000041b147825 */ /* 0x008fe200078e021c */
[----:B------:R-:W-:-:S03]  /*02a0*/  CS2R R16, SRZ ;  /* 0x0000000000107805 */ /* 0x000fc6000001ff00 */
[----:B------:R-:W-:Y:S01]  /*02b0*/  IMAD.WIDE R28, R19, 0x4, R28 ;  /* 0x00000004131c7825 */ /* 0x000fe200078e021c */
[----:B------:R3:W5:Y:S01]  /*02c0*/  @P2 LDG.E.EL.128 R12, desc[UR6][R20.64] ;  /* 0x00000006140c2981 */ /* 0x000762000c2e1d00 */
[----:B------:R-:W-:Y:S02]  /*02d0*/  CS2R R18, SRZ ;  /* 0x0000000000127805 */ /* 0x000fe4000001ff00 */
[----:B-1----:R-:W-:Y:S01]  /*02e0*/  IMAD.WIDE R2, R23, 0x4, R2 ;  /* 0x0000000417027825 */ /* 0x002fe200078e0202 */
[----:B------:R-:W-:-:S03]  /*02f0*/  CS2R R22, SRZ ;  /* 0x0000000000167805 */ /* 0x000fc6000001ff00 */
[----:B------:R-:W2:Y:S01]  /*0300*/  @P0 LDG.E.EL.128 R16, desc[UR6][R28.64] ;  /* 0x000000061c100981 */ /* 0x000ea2000c2e1d00 */
[----:B---3--:R-:W-:-:S06]  /*0310*/  CS2R R20, SRZ ;  /* 0x0000000000147805 */ /* 0x008fcc000001ff00 */
[----:B------:R-:W2:Y:S01]  /*0320*/  @!P3 LDG.E.EL.128 R20, desc[UR6][R2.64] ;  /* 0x000000060214b981 */ /* 0x000ea2000c2e1d00 */
[----:B------:R-:W1:Y:S01]  /*0330*/  S2UR UR5, SR_CgaCtaId ;  /* 0x00000000000579c3 */ /* 0x000e620000008800 */
[----:B------:R-:W-:Y:S01]  /*0340*/  UMOV UR4, 0x400 ;  /* 0x0000040000047882 */ /* 0x000fe20000000000 */
[----:B------:R-:W-:Y:S01]  /*0350*/  LOP3.LUT R25, R25, 0x3f, R24, 0xf8, !PT ;  /* 0x0000003f19197812 */ /* 0x000fe200078ef818 */
[----:B-1----:R-:W-:Y:S01]  /*0360*/  UPRMT UR4, UR5, 0x654, UR4 ;  /* 0x0000065405047896 */ /* 0x002fe20008000004 */
[C---:B--2---:R-:W-:Y:S01]  /*0370*/  FSETP.GEU.AND P4, PT, R20.reuse, -R4, PT ;  /* 0x800000041400720b */ /* 0x044fe20003f8e000 */
[C---:B------:R-:W-:Y:S01]  /*0380*/  FADD R4, R20.reuse, R4 ;  /* 0x0000000414047221 */ /* 0x040fe20000000000 */
[C---:B----4-:R-:W-:Y:S01]  /*0390*/  FSETP.GEU.AND P2, PT, R20.reuse, -R8, PT ;  /* 0x800000081400720b */ /* 0x050fe20003f4e000 */
[C---:B------:R-:W-:Y:S01]  /*03a0*/  FADD R8, R20.reuse, R8 ;  /* 0x0000000814087221 */ /* 0x040fe20000000000 */
[C---:B-----5:R-:W-:Y:S01]  /*03b0*/  FSETP.GEU.AND P3, PT, R20.reuse, -R12, PT ;  /* 0x8000000c1400720b */ /* 0x060fe20003f6e000 */
[C---:B------:R-:W-:Y:S01]  /*03c0*/  FADD R12, R20.reuse, R12 ;  /* 0x0000000c140c7221 */ /* 0x040fe20000000000 */
[C---:B------:R-:W-:Y:S01]  /*03d0*/  FSETP.GEU.AND P0, PT, R20.reuse, -R16, PT ;  /* 0x800000101400720b */ /* 0x040fe20003f0e000 */
[----:B------:R-:W-:Y:S01]  /*03e0*/  FADD R16, R20, R16 ;  /* 0x0000001014107221 */ /* 0x000fe20000000000 */
[----:B------:R-:W-:Y:S01]  /*03f0*/  IMAD.SHL.U32 R20, R24, 0x100, RZ ;  /* 0x0000010018147824 */ /* 0x000fe200078e00ff */
[C---:B------:R-:W-:Y:S01]  /*0400*/  FSETP.GEU.AND P6, PT, R21.reuse, -R5, PT ;  /* 0x800000051500720b */ /* 0x040fe20003fce000 */
[C---:B------:R-:W-:Y:S01]  /*0410*/  FADD R5, R21.reuse, R5 ;  /* 0x0000000515057221 */ /* 0x040fe20000000000 */
[C---:B------:R-:W-:Y:S01]  /*0420*/  FSETP.GEU.AND P5, PT, R21.reuse, -R9, PT ;  /* 0x800000091500720b */ /* 0x040fe20003fae000 */
[----:B------:R-:W-:Y:S01]  /*0430*/  FADD R9, R21, R9 ;  /* 0x0000000915097221 */ /* 0x000fe20000000000 */
[----:B------:R-:W-:-:S02]  /*0440*/  LOP3.LUT R3, R20, 0xf00, RZ, 0xc0, !PT ;  /* 0x00000f0014037812 */ /* 0x000fc400078ec0ff */
[----:B------:R-:W-:Y:S02]  /*0450*/  FSEL R4, R4, RZ, P4 ;  /* 0x000000ff04047208 */ /* 0x000fe40002000000 */
[C---:B------:R-:W-:Y:S02]  /*0460*/  LOP3.LUT R20, R3.reuse, 0x80, RZ, 0xfc, !PT ;  /* 0x0000008003147812 */ /* 0x040fe400078efcff */
[----:B------:R-:W-:Y:S02]  /*0470*/  LOP3.LUT R26, R3, R26, RZ, 0xfc, !PT ;  /* 0x0000001a031a7212 */ /* 0x000fe400078efcff */
[----:B------:R-:W-:Y:S02]  /*0480*/  LEA.HI R27, R20, UR4, RZ, 0x1c ;  /* 0x00000004141b7c11 */ /* 0x000fe4000f8fe0ff */
[----:B------:R-:W-:Y:S02]  /*0490*/  FSEL R12, R12, RZ, P3 ;  /* 0x000000ff0c0c7208 */ /* 0x000fe40001800000 */
[----:B------:R-:W-:Y:S01]  /*04a0*/  FSETP.GEU.AND P4, PT, R22, -R10, PT ;  /* 0x8000000a1600720b */ /* 0x000fe20003f8e000 */
[----:B------:R-:W-:-:S02]  /*04b0*/  IMAD R20, R26, 0x4, R27 ;  /* 0x000000041a147824 */ /* 0x000fc400078e021b */
[C---:B------:R-:W-:Y:S01]  /*04c0*/  FADD R27, R22.reuse, R10 ;  /* 0x0000000a161b7221 */ /* 0x040fe20000000000 */
[----:B------:R-:W-:Y:S01]  /*04d0*/  FSETP.GEU.AND P3, PT, R22, -R6, PT ;  /* 0x800000061600720b */ /* 0x000fe20003f6e000 */
[----:B------:R-:W1:Y:S01]  /*04e0*/  S2R R10, SR_TID.X ;  /* 0x00000000000a7919 */ /* 0x000e620000002100 */
[----:B------:R-:W-:Y:S01]  /*04f0*/  FSEL R2, R8, RZ, P2 ;  /* 0x000000ff08027208 */ /* 0x000fe20001000000 */
[C---:B------:R-:W-:Y:S01]  /*0500*/  FADD R6, R22.reuse, R6 ;  /* 0x0000000616067221 */ /* 0x040fe20000000000 */
[----:B------:R-:W-:Y:S02]  /*0510*/  LOP3.LUT R8, R3, 0x40, RZ, 0xfc, !PT ;  /* 0x0000004003087812 */ /* 0x000fe400078efcff */
[----:B------:R-:W-:Y:S02]  /*0520*/  FSEL R9, R9, RZ, P5 ;  /* 0x000000ff09097208 */ /* 0x000fe40002800000 */
[----:B------:R-:W-:Y:S02]  /*0530*/  FSEL R5, R5, RZ, P6 ;  /* 0x000000ff05057208 */ /* 0x000fe40003000000 */
[C---:B------:R-:W-:Y:S01]  /*0540*/  FSETP.GEU.AND P1, PT, R21.reuse, -R13, PT ;  /* 0x8000000d1500720b */ /* 0x040fe20003f2e000 */
[C---:B------:R-:W-:Y:S01]  /*0550*/  FADD R13, R21.reuse, R13 ;  /* 0x0000000d150d7221 */ /* 0x040fe20000000000 */
[C---:B------:R-:W-:Y:S01]  /*0560*/  FSETP.GEU.AND P2, PT, R21.reuse, -R17, PT ;  /* 0x800000111500720b */ /* 0x040fe20003f4e000 */
[----:B------:R-:W-:Y:S01]  /*0570*/  FADD R17, R21, R17 ;  /* 0x0000001115117221 */ /* 0x000fe20000000000 */
[C---:B------:R-:W-:Y:S01]  /*0580*/  FSETP.GEU.AND P5, PT, R22.reuse, -R14, PT ;  /* 0x8000000e1600720b */ /* 0x040fe20003fae000 */
[C---:B------:R-:W-:Y:S01]  /*0590*/  FADD R14, R22.reuse, R14 ;  /* 0x0000000e160e7221 */ /* 0x040fe20000000000 */
[C---:B------:R-:W-:Y:S01]  /*05a0*/  FSETP.GEU.AND P6, PT, R22.reuse, -R18, PT ;  /* 0x800000121600720b */ /* 0x040fe20003fce000 */
[----:B------:R-:W-:Y:S01]  /*05b0*/  FADD R18, R22, R18 ;  /* 0x0000001216127221 */ /* 0x000fe20000000000 */
[----:B------:R-:W-:Y:S01]  /*05c0*/  LOP3.LUT R28, R3, 0xc0, RZ, 0xfc, !PT ;  /* 0x000000c0031c7812 */ /* 0x000fe200078efcff */
[----:B------:R-:W-:Y:S01]  /*05d0*/  FADD R22, R23, R11 ;  /* 0x0000000b17167221 */ /* 0x000fe20000000000 */
[----:B------:R-:W-:-:S02]  /*05e0*/  FSEL R27, R27, RZ, P4 ;  /* 0x000000ff1b1b7208 */ /* 0x000fc40002000000 */
[----:B------:R-:W-:Y:S02]  /*05f0*/  LEA.HI R21, R3, UR4, RZ, 0x1c ;  /* 0x0000000403157c11 */ /* 0x000fe4000f8fe0ff */
[C---:B------:R-:W-:Y:S02]  /*0600*/  FSETP.GEU.AND P4, PT, R23.reuse, -R11, PT ;  /* 0x8000000b1700720b */ /* 0x040fe40003f8e000 */
[----:B------:R-:W-:Y:S01]  /*0610*/  LEA.HI R3, R8, UR4, RZ, 0x1c ;  /* 0x0000000408037c11 */ /* 0x000fe2000f8fe0ff */
[----:B------:R-:W-:Y:S01]  /*0620*/  IMAD R21, R26, 0x4, R21 ;  /* 0x000000041a157824 */ /* 0x000fe200078e0215 */
[----:B------:R-:W-:Y:S02]  /*0630*/  FSEL R11, R6, RZ, P3 ;  /* 0x000000ff060b7208 */ /* 0x000fe40001800000 */
[C---:B------:R-:W-:Y:S01]  /*0640*/  FSETP.GEU.AND P3, PT, R23.reuse, -R7, PT ;  /* 0x800000071700720b */ /* 0x040fe20003f6e000 */
[----:B------:R-:W-:Y:S01]  /*0650*/  FADD R7, R23, R7 ;  /* 0x0000000717077221 */ /* 0x000fe20000000000 */
[----:B------:R-:W-:Y:S01]  /*0660*/  LEA.HI R29, R28, UR4, RZ, 0x1c ;  /* 0x000000041c1d7c11 */ /* 0x000fe2000f8fe0ff */
[----:B------:R-:W-:Y:S01]  /*0670*/  IMAD R8, R26, 0x4, R3 ;  /* 0x000000041a087824 */ /* 0x000fe200078e0203 */
[----:B------:R-:W-:Y:S01]  /*0680*/  FSEL R22, R22, RZ, P4 ;  /* 0x000000ff16167208 */ /* 0x000fe20002000000 */
[----:B------:R-:W-:Y:S01]  /*0690*/  STS [R21], R4 ;  /* 0x0000000415007388 */ /* 0x000fe20000000800 */
[----:B------:R-:W-:Y:S01]  /*06a0*/  FSEL R6, R7, RZ, P3 ;  /* 0x000000ff07067208 */ /* 0x000fe20001800000 */
[----:B------:R-:W-:Y:S01]  /*06b0*/  IMAD R3, R26, 0x4, R29 ;  /* 0x000000041a037824 */ /* 0x000fe200078e021d */
[C---:B------:R-:W-:Y:S01]  /*06c0*/  FSETP.GEU.AND P4, PT, R23.reuse, -R15, PT ;  /* 0x8000000f1700720b */ /* 0x040fe20003f8e000 */
[C---:B------:R-:W-:Y:S01]  /*06d0*/  FADD R15, R23.reuse, R15 ;  /* 0x0000000f170f7221 */ /* 0x040fe20000000000 */
[----:B------:R2:W-:Y:S01]  /*06e0*/  STS [R8+0x100], R5 ;  /* 0x0001000508007388 */ /* 0x0005e20000000800 */
[C---:B------:R-:W-:Y:S01]  /*06f0*/  FSETP.GEU.AND P3, PT, R23.reuse, -R19, PT ;  /* 0x800000131700720b */ /* 0x040fe20003f6e000 */
[----:B------:R-:W-:Y:S01]  /*0700*/  FADD R19, R23, R19 ;  /* 0x0000001317137221 */ /* 0x000fe20000000000 */
[----:B------:R-:W-:Y:S01]  /*0710*/  FSEL R13, R13, RZ, P1 ;  /* 0x000000ff0d0d7208 */ /* 0x000fe20000800000 */
[----:B------:R-:W-:Y:S01]  /*0720*/  STS [R20+0x200], R11 ;  /* 0x0002000b14007388 */ /* 0x000fe20000000800 */
[----:B------:R-:W-:-:S02]  /*0730*/  FSEL R7, R14, RZ, P5 ;  /* 0x000000ff0e077208 */ /* 0x000fc40002800000 */
[----:B------:R-:W-:Y:S01]  /*0740*/  FSEL R14, R15, RZ, P4 ;  /* 0x000000ff0f0e7208 */ /* 0x000fe20002000000 */
[----:B------:R3:W-:Y:S01]  /*0750*/  STS [R3+0x300], R6 ;  /* 0x0003000603007388 */ /* 0x0007e20000000800 */
[----:B------:R-:W-:Y:S02]  /*0760*/  FSEL R16, R16, RZ, P0 ;  /* 0x000000ff10107208 */ /* 0x000fe40000000000 */
[----:B------:R-:W-:Y:S01]  /*0770*/  FSEL R17, R17, RZ, P2 ;  /* 0x000000ff11117208 */ /* 0x000fe20001000000 */
[----:B------:R4:W-:Y:S01]  /*0780*/  STS [R21+0x40], R2 ;  /* 0x0000400215007388 */ /* 0x0009e20000000800 */
[----:B--2---:R-:W-:Y:S02]  /*0790*/  FSEL R5, R18, RZ, P6 ;  /* 0x000000ff12057208 */ /* 0x004fe40003000000 */
[----:B-1----:R-:W-:Y:S01]  /*07a0*/  LOP3.LUT R4, R10, 0xff, RZ, 0xc0, !PT ;  /* 0x000000ff0a047812 */ /* 0x002fe200078ec0ff */
[----:B------:R1:W-:Y:S01]  /*07b0*/  STS [R8+0x140], R9 ;  /* 0x0001400908007388 */ /* 0x0003e20000000800 */
[----:B------:R-:W-:-:S02]  /*07c0*/  ISETP.GE.AND P0, PT, R25, 0x31, PT ;  /* 0x000000311900780c */ /* 0x000fc40003f06270 */
[----:B---3--:R-:W-:Y:S01]  /*07d0*/  SHF.R.U32.HI R6, RZ, 0x4, R10 ;  /* 0x00000004ff067819 */ /* 0x008fe2000001160a */
[----:B------:R-:W-:Y:S01]  /*07e0*/  STS [R20+0x240], R27 ;  /* 0x0002401b14007388 */ /* 0x000fe20000000800 */
[----:B------:R-:W-:Y:S02]  /*07f0*/  LOP3.LUT R11, R4, 0x300, RZ, 0xfc, !PT ;  /* 0x00000300040b7812 */ /* 0x000fe400078efcff */
[----:B----4-:R-:W-:Y:S01]  /*0800*/  FSEL R2, R19, RZ, P3 ;  /* 0x000000ff13027208 */ /* 0x010fe20001800000 */
[----:B------:R2:W-:Y:S01]  /*0810*/  STS [R3+0x340], R22 ;  /* 0x0003401603007388 */ /* 0x0005e20000000800 */
[----:B------:R-:W-:Y:S02]  /*0820*/  LOP3.LUT R6, R6, 0xc, RZ, 0xc0, !PT ;  /* 0x0000000c06067812 */ /* 0x000fe400078ec0ff */
[----:B-1----:R-:W-:Y:S01]  /*0830*/  LOP3.LUT R9, R4, 0x100, RZ, 0xfc, !PT ;  /* 0x0000010004097812 */ /* 0x002fe200078efcff */
[----:B------:R1:W-:Y:S01]  /*0840*/  STS [R21+0x80], R12 ;  /* 0x0000800c15007388 */ /* 0x0003e20000000800 */
[----:B------:R-:W-:-:S02]  /*0850*/  SHF.R.U32.HI R11, RZ, 0x4, R11 ;  /* 0x00000004ff0b7819 */ /* 0x000fc4000001160b */
[----:B------:R-:W-:Y:S01]  /*0860*/  SHF.R.U32.HI R9, RZ, 0x4, R9 ;  /* 0x00000004ff097819 */ /* 0x000fe20000011609 */
[----:B------:R-:W-:Y:S01]  /*0870*/  STS [R8+0x180], R13 ;  /* 0x0001800d08007388 */ /* 0x000fe20000000800 */
[----:B------:R-:W-:Y:S02]  /*0880*/  LOP3.LUT R11, R11, 0x3c, RZ, 0xc0, !PT ;  /* 0x0000003c0b0b7812 */ /* 0x000fe400078ec0ff */
[----:B------:R-:W-:Y:S01]  /*0890*/  LOP3.LUT R9, R9, 0x1c, RZ, 0xc0, !PT ;  /* 0x0000001c09097812 */ /* 0x000fe200078ec0ff */
[----:B------:R3:W-:Y:S01]  /*08a0*/  STS [R20+0x280], R7 ;  /* 0x0002800714007388 */ /* 0x0007e20000000800 */
[C---:B--2---:R-:W-:Y:S01]  /*08b0*/  LOP3.LUT R22, R4.reuse, 0xf00, RZ, 0xfc, !PT ;  /* 0x00000f0004167812 */ /* 0x044fe200078efcff */
[----:B------:R-:W-:Y:S01]  /*08c0*/  VIADD R11, R11, UR4 ;  /* 0x000000040b0b7c36 */ /* 0x000fe20008000000 */
[----:B-1----:R-:W-:Y:S01]  /*08d0*/  LOP3.LUT R12, R4, 0x400, RZ, 0xfc, !PT ;  /* 0x00000400040c7812 */ /* 0x002fe200078efcff */
[----:B------:R-:W-:Y:S01]  /*08e0*/  STS [R3+0x380], R14 ;  /* 0x0003800e03007388 */ /* 0x000fe20000000800 */
[----:B------:R-:W-:Y:S01]  /*08f0*/  VIADD R9, R9, UR4 ;  /* 0x0000000409097c36 */ /* 0x000fe20008000000 */
[----:B------:R-:W-:-:S02]  /*0900*/  SHF.R.U32.HI R22, RZ, 0x4, R22 ;  /* 0x00000004ff167819 */ /* 0x000fc40000011616 */
[----:B------:R-:W-:Y:S01]  /*0910*/  STS [R21+0xc0], R16 ;  /* 0x0000c01015007388 */ /* 0x000fe20000000800 */
[----:B------:R-:W-:Y:S02]  /*0920*/  SHF.R.U32.HI R12, RZ, 0x4, R12 ;  /* 0x00000004ff0c7819 */ /* 0x000fe4000001160c */
[----:B---3--:R-:W-:Y:S01]  /*0930*/  LOP3.LUT R7, R4, 0x200, RZ, 0xfc, !PT ;  /* 0x0000020004077812 */ /* 0x008fe200078efcff */
[----:B------:R-:W-:Y:S01]  /*0940*/  STS [R8+0x1c0], R17 ;  /* 0x0001c01108007388 */ /* 0x000fe20000000800 */
[----:B------:R-:W-:Y:S02]  /*0950*/  LOP3.LUT R12, R12, 0x4c, RZ, 0xc0, !PT ;  /* 0x0000004c0c0c7812 */ /* 0x000fe400078ec0ff */
[----:B------:R-:W-:Y:S01]  /*0960*/  SHF.R.U32.HI R10, RZ, 0x4, R7 ;  /* 0x00000004ff0a7819 */ /* 0x000fe20000011607 */
[----:B------:R1:W-:Y:S01]  /*0970*/  STS [R20+0x2c0], R5 ;  /* 0x0002c00514007388 */ /* 0x0003e20000000800 */
[----:B------:R-:W-:Y:S01]  /*0980*/  VIADD R7, R6, UR4 ;  /* 0x0000000406077c36 */ /* 0x000fe20008000000 */
[----:B------:R-:W-:Y:S01]  /*0990*/  LOP3.LUT R22, R22, 0xfc, RZ, 0xc0, !PT ;  /* 0x000000fc16167812 */ /* 0x000fe200078ec0ff */
[----:B------:R-:W-:Y:S01]  /*09a0*/  IMAD R6, R4, 0x4, R11 ;  /* 0x0000000404067824 */ /* 0x000fe200078e020b */
[----:B------:R2:W-:Y:S01]  /*09b0*/  STS [R3+0x3c0], R2 ;  /* 0x0003c00203007388 */ /* 0x0005e20000000800 */
[----:B------:R-:W-:Y:S01]  /*09c0*/  LOP3.LUT R10, R10, 0x2c, RZ, 0xc0, !PT ;  /* 0x0000002c0a0a7812 */ /* 0x000fe200078ec0ff */
[----:B------:R-:W-:Y:S01]  /*09d0*/  IMAD R7, R4, 0x4, R7 ;  /* 0x0000000404077824 */ /* 0x000fe200078e0207 */
[----:B------:R-:W-:Y:S01]  /*09e0*/  BAR.SYNC.DEFER_BLOCKING 0x0 ;  /* 0x0000000000007b1d */ /* 0x000fe20000010000 */
[----:B------:R-:W-:Y:S01]  /*09f0*/  VIADD R13, R12, UR4 ;  /* 0x000000040c0d7c36 */ /* 0x000fe20008000000 */
[----:B-1----:R-:W-:Y:S01]  /*0a00*/  SHF.R.U32.HI R5, RZ, 0x6, R24 ;  /* 0x00000006ff057819 */ /* 0x002fe20000011618 */
[----:B--2---:R-:W-:-:S03]  /*0a10*/  VIADD R3, R10, UR4 ;  /* 0x000000040a037c36 */ /* 0x004fc60008000000 */
[----:B------:R-:W-:Y:S01]  /*0a20*/  SGXT.U32 R5, R5, 0x2 ;  /* 0x000000020505781a */ /* 0x000fe20000000000 */
[C---:B------:R-:W-:Y:S02]  /*0a30*/  IMAD R10, R4.reuse, 0x4, R9 ;  /* 0x00000004040a7824 */ /* 0x040fe400078e0209 */
[----:B------:R-:W-:Y:S01]  /*0a40*/  IMAD R8, R4, 0x4, R3 ;  /* 0x0000000404087824 */ /* 0x000fe200078e0203 */
[----:B------:R-:W-:Y:S01]  /*0a50*/  LOP3.LUT R0, R0, R5, RZ, 0xfc, !PT ;  /* 0x0000000500007212 */ /* 0x000fe200078efcff */
[----:B------:R-:W1:Y:S03]  /*0a60*/  LDC.64 R2, c[0x0][0x220] ;  /* 0x00008800ff027b82 */ /* 0x000e660000000a00 */
[C---:B------:R-:W-:Y:S02]  /*0a70*/  LOP3.LUT R5, R0.reuse, 0x4, RZ, 0xfc, !PT ;  /* 0x0000000400057812 */ /* 0x040fe400078efcff */
[----:B------:R-:W-:-:S02]  /*0a80*/  ISETP.LT.AND P3, PT, R0, 0x300, !P0 ;  /* 0x000003000000780c */ /* 0x000fc40004761270 */
[C---:B------:R-:W-:Y:S02]  /*0a90*/  LOP3.LUT R11, R0.reuse, 0x8, RZ, 0xfc, !PT ;  /* 0x00000008000b7812 */ /* 0x040fe400078efcff */
[----:B------:R-:W-:Y:S01]  /*0aa0*/  ISETP.LT.AND P2, PT, R5, 0x300, !P0 ;  /* 0x000003000500780c */ /* 0x000fe20004741270 */
[C---:B------:R-:W-:Y:S01]  /*0ab0*/  IMAD R5, R0.reuse, 0x31, R25 ;  /* 0x0000003100057824 */ /* 0x040fe200078e0219 */
[C---:B------:R-:W-:Y:S01]  /*0ac0*/  LOP3.LUT R12, R0.reuse, 0xc, RZ, 0xfc, !PT ;  /* 0x0000000c000c7812 */ /* 0x040fe200078efcff */
[----:B------:R2:W3:Y:S01]  /*0ad0*/  LDS R9, [R7] ;  /* 0x0000000007097984 */ /* 0x0004e20000000800 */
[----:B------:R-:W-:Y:S01]  /*0ae0*/  ISETP.LT.AND P1, PT, R11, 0x300, !P0 ;  /* 0x000003000b00780c */ /* 0x000fe20004721270 */
[C---:B------:R-:W-:Y:S01]  /*0af0*/  VIADD R15, R5.reuse, 0xc4 ;  /* 0x000000c4050f7836 */ /* 0x040fe20000000000 */
[----:B------:R-:W-:Y:S01]  /*0b00*/  LOP3.LUT R11, R0, 0x14, RZ, 0xfc, !PT ;  /* 0x00000014000b7812 */ /* 0x000fe200078efcff */
[----:B------:R-:W4:Y:S01]  /*0b10*/  LDS R10, [R10+0x400] ;  /* 0x000400000a0a7984 */ /* 0x000f220000000800 */
[----:B------:R-:W-:Y:S01]  /*0b20*/  ISETP.LT.AND P6, PT, R12, 0x300, !P0 ;  /* 0x000003000c00780c */ /* 0x000fe200047c1270 */
[----:B------:R-:W-:Y:S01]  /*0b30*/  VIADD R17, R5, 0x188 ;  /* 0x0000018805117836 */ /* 0x000fe20000000000 */
[----:B------:R-:W-:Y:S01]  /*0b40*/  ISETP.LT.AND P4, PT, R11, 0x300, !P0 ;  /* 0x000003000b00780c */ /* 0x000fe20004781270 */
[----:B------:R-:W5:Y:S01]  /*0b50*/  LDS R8, [R8+0x800] ;  /* 0x0008000008087984 */ /* 0x000f620000000800 */
[----:B--2---:R-:W-:Y:S01]  /*0b60*/  IMAD R7, R4, 0x4, R13 ;  /* 0x0000000404077824 */ /* 0x004fe200078e020d */
[C---:B------:R-:W-:Y:S01]  /*0b70*/  LOP3.LUT R13, R0.reuse, 0x10, RZ, 0xfc, !PT ;  /* 0x00000010000d7812 */ /* 0x040fe200078efcff */
[----:B------:R-:W-:Y:S01]  /*0b80*/  VIADD R19, R5, 0x24c ;  /* 0x0000024c05137836 */ /* 0x000fe20000000000 */
[----:B------:R-:W2:Y:S01]  /*0b90*/  LDS R6, [R6+0xc00] ;  /* 0x000c000006067984 */ /* 0x000ea20000000800 */
[----:B------:R-:W-:Y:S01]  /*0ba0*/  LOP3.LUT R11, R0, 0x18, RZ, 0xfc, !PT ;  /* 0x00000018000b7812 */ /* 0x000fe200078efcff */
[--C-:B-1----:R-:W-:Y:S01]  /*0bb0*/  IMAD.WIDE R14, R15, 0x4, R2.reuse ;  /* 0x000000040f0e7825 */ /* 0x102fe200078e0202 */
[----:B------:R-:W-:Y:S01]  /*0bc0*/  ISETP.LT.AND P5, PT, R13, 0x300, !P0 ;  /* 0x000003000d00780c */ /* 0x000fe200047a1270 */
[----:B------:R-:W1:Y:S02]  /*0bd0*/  LDS R7, [R7+0x1000] ;  /* 0x0010000007077984 */ /* 0x000e640000000800 */
[----:B------:R-:W-:-:S04]  /*0be0*/  IMAD.WIDE R12, R5, 0x4, R2 ;  /* 0x00000004050c7825 */ /* 0x000fc800078e0202 */
[----:B------:R-:W-:-:S04]  /*0bf0*/  IMAD.WIDE R16, R17, 0x4, R2 ;  /* 0x0000000411107825 */ /* 0x000fc800078e0202 */
[----:B------:R-:W-:-:S04]  /*0c00*/  IMAD.WIDE R18, R19, 0x4, R2 ;  /* 0x0000000413127825 */ /* 0x000fc800078e0202 */
[----:B------:R-:W-:Y:S01]  /*0c10*/  VIADD R21, R5, 0x310 ;  /* 0x0000031005157836 */ /* 0x000fe20000000000 */
[----:B---3--:R3:W-:Y:S01]  /*0c20*/  @P3 STG.E desc[UR6][R12.64], R9 ;  /* 0x000000090c003986 */ /* 0x0087e2000c101906 */
[----:B------:R-:W-:Y:S02]  /*0c30*/  ISETP.LT.AND P3, PT, R11, 0x300, !P0 ;  /* 0x000003000b00780c */ /* 0x000fe40004761270 */
[C---:B------:R-:W-:Y:S01]  /*0c40*/  LOP3.LUT R11, R0.reuse, 0x1c, RZ, 0xfc, !PT ;  /* 0x0000001c000b7812 */ /* 0x040fe200078efcff */
[----:B----4-:R-:W-:Y:S03]  /*0c50*/  @P2 STG.E desc[UR6][R14.64], R10 ;  /* 0x0000000a0e002986 */ /* 0x010fe6000c101906 */
[----:B------:R-:W-:Y:S01]  /*0c60*/  ISETP.LT.AND P2, PT, R11, 0x300, !P0 ;  /* 0x000003000b00780c */ /* 0x000fe20004741270 */
[----:B-----5:R4:W-:Y:S01]  /*0c70*/  @P1 STG.E desc[UR6][R16.64], R8 ;  /* 0x0000000810001986 */ /* 0x0209e2000c101906 */
[----:B------:R-:W-:-:S02]  /*0c80*/  LOP3.LUT R11, R0, 0x20, RZ, 0xfc, !PT ;  /* 0x00000020000b7812 */ /* 0x000fc400078efcff */
[C---:B---3--:R-:W-:Y:S01]  /*0c90*/  LOP3.LUT R9, R0.reuse, 0x24, RZ, 0xfc, !PT ;  /* 0x0000002400097812 */ /* 0x048fe200078efcff */
[----:B------:R-:W-:Y:S01]  /*0ca0*/  IMAD.WIDE R12, R21, 0x4, R2 ;  /* 0x00000004150c7825 */ /* 0x000fe200078e0202 */
[----:B--2---:R-:W-:Y:S01]  /*0cb0*/  @P6 STG.E desc[UR6][R18.64], R6 ;  /* 0x0000000612006986 */ /* 0x004fe2000c101906 */
[----:B------:R-:W-:Y:S02]  /*0cc0*/  ISETP.LT.AND P1, PT, R11, 0x300, !P0 ;  /* 0x000003000b00780c */ /* 0x000fe40004721270 */
[----:B------:R-:W-:Y:S01]  /*0cd0*/  ISETP.LT.AND P6, PT, R9, 0x300, !P0 ;  /* 0x000003000900780c */ /* 0x000fe200047c1270 */
[----:B-1----:R1:W-:Y:S01]  /*0ce0*/  @P5 STG.E desc[UR6][R12.64], R7 ;  /* 0x000000070c005986 */ /* 0x0023e2000c101906 */
[----:B------:R-:W-:Y:S02]  /*0cf0*/  LOP3.LUT R11, R0, 0x28, RZ, 0xfc, !PT ;  /* 0x00000028000b7812 */ /* 0x000fe400078efcff */
[C---:B----4-:R-:W-:Y:S02]  /*0d00*/  LOP3.LUT R8, R4.reuse, 0x500, RZ, 0xfc, !PT ;  /* 0x0000050004087812 */ /* 0x050fe400078efcff */
[----:B------:R-:W-:-:S02]  /*0d10*/  LOP3.LUT R9, R4, 0x600, RZ, 0xfc, !PT ;  /* 0x0000060004097812 */ /* 0x000fc400078efcff */
[----:B------:R-:W-:Y:S02]  /*0d20*/  SHF.R.U32.HI R8, RZ, 0x4, R8 ;  /* 0x00000004ff087819 */ /* 0x000fe40000011608 */
[----:B------:R-:W-:Y:S02]  /*0d30*/  ISETP.LT.AND P5, PT, R11, 0x300, !P0 ;  /* 0x000003000b00780c */ /* 0x000fe400047a1270 */
[----:B------:R-:W-:Y:S02]  /*0d40*/  SHF.R.U32.HI R10, RZ, 0x4, R9 ;  /* 0x00000004ff0a7819 */ /* 0x000fe40000011609 */
[C---:B------:R-:W-:Y:S02]  /*0d50*/  LOP3.LUT R11, R4.reuse, 0x700, RZ, 0xfc, !PT ;  /* 0x00000700040b7812 */ /* 0x040fe400078efcff */
[----:B------:R-:W-:Y:S02]  /*0d60*/  LOP3.LUT R14, R4, 0x800, RZ, 0xfc, !PT ;  /* 0x00000800040e7812 */ /* 0x000fe400078efcff */
[----:B------:R-:W-:-:S02]  /*0d70*/  LOP3.LUT R9, R8, 0x5c, RZ, 0xc0, !PT ;  /* 0x0000005c08097812 */ /* 0x000fc400078ec0ff */
[----:B------:R-:W-:Y:S02]  /*0d80*/  LOP3.LUT R10, R10, 0x6c, RZ, 0xc0, !PT ;  /* 0x0000006c0a0a7812 */ /* 0x000fe400078ec0ff */
[----:B-1----:R-:W-:Y:S01]  /*0d90*/  SHF.R.U32.HI R12, RZ, 0x4, R11 ;  /* 0x00000004ff0c7819 */ /* 0x002fe2000001160b */
[----:B------:R-:W-:Y:S01]  /*0da0*/  VIADD R9, R9, UR4 ;  /* 0x0000000409097c36 */ /* 0x000fe20008000000 */
[----:B------:R-:W-:Y:S01]  /*0db0*/  SHF.R.U32.HI R8, RZ, 0x4, R14 ;  /* 0x00000004ff087819 */ /* 0x000fe2000001160e */
[----:B------:R-:W-:Y:S01]  /*0dc0*/  VIADD R11, R10, UR4 ;  /* 0x000000040a0b7c36 */ /* 0x000fe20008000000 */
[C---:B------:R-:W-:Y:S01]  /*0dd0*/  LOP3.LUT R7, R4.reuse, 0xd00, RZ, 0xfc, !PT ;  /* 0x00000d0004077812 */ /* 0x040fe200078efcff */
[----:B------:R-:W-:Y:S01]  /*0de0*/  IMAD R9, R4, 0x4, R9 ;  /* 0x0000000404097824 */ /* 0x000fe200078e0209 */
[----:B------:R-:W-:Y:S01]  /*0df0*/  LOP3.LUT R12, R12, 0x7c, RZ, 0xc0, !PT ;  /* 0x0000007c0c0c7812 */ /* 0x000fe200078ec0ff */
[C---:B------:R-:W-:Y:S01]  /*0e00*/  IMAD R11, R4.reuse, 0x4, R11 ;  /* 0x00000004040b7824 */ /* 0x040fe200078e020b */
[----:B------:R-:W-:-:S02]  /*0e10*/  LOP3.LUT R15, R4, 0x900, RZ, 0xfc, !PT ;  /* 0x00000900040f7812 */ /* 0x000fc400078efcff */
[----:B------:R-:W-:Y:S01]  /*0e20*/  LOP3.LUT R8, R8, 0x8c, RZ, 0xc0, !PT ;  /* 0x0000008c08087812 */ /* 0x000fe200078ec0ff */
[----:B------:R1:W2:Y:S01]  /*0e30*/  LDS R21, [R9+0x1400] ;  /* 0x0014000009157984 */ /* 0x0002a20000000800 */
[C---:B------:R-:W-:Y:S02]  /*0e40*/  LOP3.LUT R16, R4.reuse, 0xa00, RZ, 0xfc, !PT ;  /* 0x00000a0004107812 */ /* 0x040fe400078efcff */
[----:B------:R-:W-:Y:S01]  /*0e50*/  LOP3.LUT R17, R4, 0xb00, RZ, 0xfc, !PT ;  /* 0x00000b0004117812 */ /* 0x000fe200078efcff */
[----:B------:R-:W-:Y:S01]  /*0e60*/  VIADD R13, R8, UR4 ;  /* 0x00000004080d7c36 */ /* 0x000fe20008000000 */
[----:B------:R-:W-:Y:S01]  /*0e70*/  LOP3.LUT R18, R4, 0xc00, RZ, 0xfc, !PT ;  /* 0x00000c0004127812 */ /* 0x000fe200078efcff */
[----:B------:R3:W4:Y:S01]  /*0e80*/  LDS R23, [R11+0x1800] ;  /* 0x001800000b177984 */ /* 0x0007220000000800 */
[----:B------:R-:W-:Y:S01]  /*0e90*/  SHF.R.U32.HI R10, RZ, 0x4, R7 ;  /* 0x00000004ff0a7819 */ /* 0x000fe20000011607 */
[----:B------:R-:W-:Y:S01]  /*0ea0*/  VIADD R7, R12, UR4 ;  /* 0x000000040c077c36 */ /* 0x000fe20008000000 */
[C---:B------:R-:W-:Y:S01]  /*0eb0*/  LOP3.LUT R6, R4.reuse, 0xe00, RZ, 0xfc, !PT ;  /* 0x00000e0004067812 */ /* 0x040fe200078efcff */
[C---:B------:R-:W-:Y:S01]  /*0ec0*/  IMAD R13, R4.reuse, 0x4, R13 ;  /* 0x00000004040d7824 */ /* 0x040fe200078e020d */
[----:B------:R-:W-:Y:S01]  /*0ed0*/  SHF.R.U32.HI R15, RZ, 0x4, R15 ;  /* 0x00000004ff0f7819 */ /* 0x000fe2000001160f */
[----:B------:R-:W-:Y:S01]  /*0ee0*/  IMAD R7, R4, 0x4, R7 ;  /* 0x0000000404077824 */ /* 0x000fe200078e0207 */
[----:B------:R-:W-:Y:S01]  /*0ef0*/  SHF.R.U32.HI R16, RZ, 0x4, R16 ;  /* 0x00000004ff107819 */ /* 0x000fe20000011610 */
[----:B-1----:R-:W-:Y:S01]  /*0f00*/  VIADD R9, R5, 0x498 ;  /* 0x0000049805097836 */ /* 0x002fe20000000000 */
[----:B------:R-:W-:Y:S01]  /*0f10*/  SHF.R.U32.HI R17, RZ, 0x4, R17 ;  /* 0x00000004ff117819 */ /* 0x000fe20000011611 */
[----:B------:R-:W-:Y:S01]  /*0f20*/  LDS R19, [R13+0x2000] ;  /* 0x002000000d137984 */ /* 0x000fe20000000800 */
[----:B------:R-:W-:Y:S01]  /*0f30*/  SHF.R.U32.HI R18, RZ, 0x4, R18 ;  /* 0x00000004ff127819 */ /* 0x000fe20000011612 */
[----:B------:R-:W-:Y:S01]  /*0f40*/  IMAD.WIDE R8, R9, 0x4, R2 ;  /* 0x0000000409087825 */ /* 0x000fe200078e0202 */
[----:B------:R-:W-:Y:S01]  /*0f50*/  SHF.R.U32.HI R12, RZ, 0x4, R6 ;  /* 0x00000004ff0c7819 */ /* 0x000fe20000011606 */
[----:B------:R1:W5:Y:S01]  /*0f60*/  LDS R25, [R7+0x1c00] ;  /* 0x001c000007197984 */ /* 0x0003620000000800 */
[----:B------:R-:W-:-:S02]  /*0f70*/  LOP3.LUT R15, R15, 0x9c, RZ, 0xc0, !PT ;  /* 0x0000009c0f0f7812 */ /* 0x000fc400078ec0ff */
[----:B------:R-:W-:Y:S02]  /*0f80*/  LOP3.LUT R6, R16, 0xac, RZ, 0xc0, !PT ;  /* 0x000000ac10067812 */ /* 0x000fe400078ec0ff */
[----:B------:R-:W-:Y:S01]  /*0f90*/  LOP3.LUT R17, R17, 0xbc, RZ, 0xc0, !PT ;  /* 0x000000bc11117812 */ /* 0x000fe200078ec0ff */
[----:B------:R-:W-:Y:S01]  /*0fa0*/  VIADD R15, R15, UR4 ;  /* 0x000000040f0f7c36 */ /* 0x000fe20008000000 */
[----:B------:R-:W-:Y:S01]  /*0fb0*/  LOP3.LUT R18, R18, 0xcc, RZ, 0xc0, !PT ;  /* 0x000000cc12127812 */ /* 0x000fe200078ec0ff */
[----:B---3--:R-:W-:Y:S01]  /*0fc0*/  VIADD R11, R6, UR4 ;  /* 0x00000004060b7c36 */ /* 0x008fe20008000000 */
[----:B------:R-:W-:Y:S01]  /*0fd0*/  LOP3.LUT R10, R10, 0xdc, RZ, 0xc0, !PT ;  /* 0x000000dc0a0a7812 */ /* 0x000fe200078ec0ff */
[----:B------:R-:W-:Y:S01]  /*0fe0*/  VIADD R17, R17, UR4 ;  /* 0x0000000411117c36 */ /* 0x000fe20008000000 */
[----:B------:R-:W-:Y:S01]  /*0ff0*/  LOP3.LUT R12, R12, 0xec, RZ, 0xc0, !PT ;  /* 0x000000ec0c0c7812 */ /* 0x000fe200078ec0ff */
[----:B------:R-:W-:Y:S01]  /*1000*/  VIADD R27, R18, UR4 ;  /* 0x00000004121b7c36 */ /* 0x000fe20008000000 */
[----:B------:R-:W-:Y:S01]  /*1010*/  LOP3.LUT R16, R0, 0x2c, RZ, 0xfc, !PT ;  /* 0x0000002c00107812 */ /* 0x000fe200078efcff */
[----:B------:R-:W-:Y:S01]  /*1020*/  IMAD R15, R4, 0x4, R15 ;  /* 0x00000004040f7824 */ /* 0x000fe200078e020f */
[----:B------:R-:W-:Y:S01]  /*1030*/  LOP3.LUT R18, R0, 0x30, RZ, 0xfc, !PT ;  /* 0x0000003000127812 */ /* 0x000fe200078efcff */
[----:B------:R-:W-:-:S02]  /*1040*/  VIADD R29, R10, UR4 ;  /* 0x000000040a1d7c36 */ /* 0x000fc40008000000 */
[----:B------:R-:W-:Y:S02]  /*1050*/  VIADD R6, R12, UR4 ;  /* 0x000000040c067c36 */ /* 0x000fe40008000000 */
[C---:B------:R-:W-:Y:S01]  /*1060*/  IMAD R20, R4.reuse, 0x4, R11 ;  /* 0x0000000404147824 */ /* 0x040fe200078e020b */
[----:B------:R-:W3:Y:S01]  /*1070*/  LDS R15, [R15+0x2400] ;  /* 0x002400000f0f7984 */ /* 0x000ee20000000800 */
[C---:B------:R-:W-:Y:S02]  /*1080*/  IMAD R11, R4.reuse, 0x4, R17 ;  /* 0x00000004040b7824 */ /* 0x040fe400078e0211 */
[C---:B------:R-:W-:Y:S01]  /*1090*/  IMAD R14, R4.reuse, 0x4, R27 ;  /* 0x00000004040e7824 */ /* 0x040fe200078e021b */
[----:B------:R-:W5:Y:S01]  /*10a0*/  LDS R13, [R20+0x2800] ;  /* 0x00280000140d7984 */ /* 0x000f620000000800 */
[C---:B------:R-:W-:Y:S02]  /*10b0*/  IMAD R12, R4.reuse, 0x4, R29 ;  /* 0x00000004040c7824 */ /* 0x040fe400078e021d */
[----:B------:R-:W-:Y:S01]  /*10c0*/  IMAD R10, R4, 0x4, R6 ;  /* 0x00000004040a7824 */ /* 0x000fe200078e0206 */
[----:B------:R-:W5:Y:S01]  /*10d0*/  LDS R11, [R11+0x2c00] ;  /* 0x002c00000b0b7984 */ /* 0x000f620000000800 */
[----:B-1----:R-:W-:-:S02]  /*10e0*/  VIADD R7, R5, 0x3d4 ;  /* 0x000003d405077836 */ /* 0x002fc40000000000 */
[----:B------:R-:W-:Y:S01]  /*10f0*/  VIADD R17, R5, 0x55c ;  /* 0x0000055c05117836 */ /* 0x000fe20000000000 */
[----:B------:R-:W1:Y:S01]  /*1100*/  LDS R14, [R14+0x3000] ;  /* 0x003000000e0e7984 */ /* 0x000e620000000800 */
[----:B------:R-:W-:-:S03]  /*1110*/  IMAD.WIDE R6, R7, 0x4, R2 ;  /* 0x0000000407067825 */ /* 0x000fc600078e0202 */
[----:B------:R-:W1:Y:S01]  /*1120*/  LDS R12, [R12+0x3400] ;  /* 0x003400000c0c7984 */ /* 0x000e620000000800 */
[----:B------:R-:W-:-:S03]  /*1130*/  VIADD R27, R5, 0x620 ;  /* 0x00000620051b7836 */ /* 0x000fc60000000000 */
[----:B------:R-:W1:Y:S04]  /*1140*/  LDS R10, [R10+0x3800] ;  /* 0x003800000a0a7984 */ /* 0x000e680000000800 */
[----:B--2---:R2:W-:Y:S01]  /*1150*/  @P4 STG.E desc[UR6][R6.64], R21 ;  /* 0x0000001506004986 */ /* 0x0045e2000c101906 */
[----:B------:R-:W-:Y:S01]  /*1160*/  ISETP.LT.AND P4, PT, R16, 0x300, !P0 ;  /* 0x000003001000780c */ /* 0x000fe20004781270 */
[--C-:B------:R-:W-:Y:S02]  /*1170*/  IMAD.WIDE R16, R17, 0x4, R2.reuse ;  /* 0x0000000411107825 */ /* 0x100fe400078e0202 */
[----:B----4-:R4:W-:Y:S01]  /*1180*/  @P3 STG.E desc[UR6][R8.64], R23 ;  /* 0x0000001708003986 */ /* 0x0109e2000c101906 */
[----:B------:R-:W-:Y:S02]  /*1190*/  ISETP.LT.AND P3, PT, R18, 0x300, !P0 ;  /* 0x000003001200780c */ /* 0x000fe40004761270 */
[----:B------:R-:W-:Y:S01]  /*11a0*/  LOP3.LUT R18, R0, 0x34, RZ, 0xfc, !PT ;  /* 0x0000003400127812 */ /* 0x000fe200078efcff */
[----:B-----5:R5:W-:Y:S03]  /*11b0*/  @P2 STG.E desc[UR6][R16.64], R25 ;  /* 0x0000001910002986 */ /* 0x020be6000c101906 */
[----:B------:R-:W-:Y:S01]  /*11c0*/  ISETP.LT.AND P2, PT, R18, 0x300, !P0 ;  /* 0x000003001200780c */ /* 0x000fe20004741270 */
[----:B--2---:R-:W-:-:S04]  /*11d0*/  IMAD.WIDE R6, R27, 0x4, R2 ;  /* 0x000000041b067825 */ /* 0x004fc800078e0202 */
[----:B----4-:R-:W-:Y:S01]  /*11e0*/  VIADD R9, R22, UR4 ;  /* 0x0000000416097c36 */ /* 0x010fe20008000000 */
[C---:B------:R-:W-:Y:S01]  /*11f0*/  LOP3.LUT R8, R0.reuse, 0x38, RZ, 0xfc, !PT ;  /* 0x0000003800087812 */ /* 0x040fe200078efcff */
[C---:B------:R-:W-:Y:S01]  /*1200*/  VIADD R21, R5.reuse, 0x6e4 ;  /* 0x000006e405157836 */ /* 0x040fe20000000000 */
[----:B------:R-:W-:Y:S01]  /*1210*/  LOP3.LUT R0, R0, 0x3c, RZ, 0xfc, !PT ;  /* 0x0000003c00007812 */ /* 0x000fe200078efcff */
[----:B------:R2:W-:Y:S01]  /*1220*/  @P1 STG.E desc[UR6][R6.64], R19 ;  /* 0x0000001306001986 */ /* 0x0005e2000c101906 */
[----:B------:R-:W-:Y:S01]  /*1230*/  IMAD R4, R4, 0x4, R9 ;  /* 0x0000000404047824 */ /* 0x000fe200078e0209 */
[----:B------:R-:W-:Y:S01]  /*1240*/  ISETP.LT.AND P1, PT, R8, 0x300, !P0 ;  /* 0x000003000800780c */ /* 0x000fe20004721270 */
[C---:B------:R-:W-:Y:S01]  /*1250*/  VIADD R9, R5.reuse, 0x7a8 ;  /* 0x000007a805097836 */ /* 0x040fe20000000000 */
[----:B------:R-:W-:Y:S01]  /*1260*/  ISETP.LT.AND P0, PT, R0, 0x300, !P0 ;  /* 0x000003000000780c */ /* 0x000fe20004701270 */
[C---:B-----5:R-:W-:Y:S02]  /*1270*/  VIADD R17, R5.reuse, 0x86c ;  /* 0x0000086c05117836 */ /* 0x060fe40000000000 */
[----:B------:R-:W-:-:S02]  /*1280*/  VIADD R23, R5, 0x930 ;  /* 0x0000093005177836 */ /* 0x000fc40000000000 */
[----:B------:R-:W-:-:S04]  /*1290*/  IMAD.WIDE R20, R21, 0x4, R2 ;  /* 0x0000000415147825 */ /* 0x000fc800078e0202 */
[C---:B------:R-:W-:Y:S01]  /*12a0*/  VIADD R25, R5.reuse, 0x9f4 ;  /* 0x000009f405197836 */ /* 0x040fe20000000000 */
[----:B---3--:R3:W-:Y:S01]  /*12b0*/  @P6 STG.E desc[UR6][R20.64], R15 ;  /* 0x0000000f14006986 */ /* 0x0087e2000c101906 */
[----:B------:R-:W-:Y:S02]  /*12c0*/  VIADD R27, R5, 0xab8 ;  /* 0x00000ab8051b7836 */ /* 0x000fe40000000000 */
[----:B------:R-:W-:-:S04]  /*12d0*/  IMAD.WIDE R8, R9, 0x4, R2 ;  /* 0x0000000409087825 */ /* 0x000fc800078e0202 */
[--C-:B--2---:R-:W-:Y:S01]  /*12e0*/  IMAD.WIDE R6, R17, 0x4, R2.reuse ;  /* 0x0000000411067825 */ /* 0x104fe200078e0202 */
[----:B0-----:R3:W-:Y:S03]  /*12f0*/  @P5 STG.E desc[UR6][R8.64], R13 ;  /* 0x0000000d08005986 */ /* 0x0017e6000c101906 */
[--C-:B------:R-:W-:Y:S01]  /*1300*/  IMAD.WIDE R16, R23, 0x4, R2.reuse ;  /* 0x0000000417107825 */ /* 0x100fe200078e0202 */
[----:B------:R3:W-:Y:S03]  /*1310*/  @P4 STG.E desc[UR6][R6.64], R11 ;  /* 0x0000000b06004986 */ /* 0x0007e6000c101906 */
[--C-:B------:R-:W-:Y:S01]  /*1320*/  IMAD.WIDE R18, R25, 0x4, R2.reuse ;  /* 0x0000000419127825 */ /* 0x100fe200078e0202 */
[----:B-1----:R3:W-:Y:S03]  /*1330*/  @P3 STG.E desc[UR6][R16.64], R14 ;  /* 0x0000000e10003986 */ /* 0x0027e6000c101906 */
[----:B------:R-:W-:Y:S01]  /*1340*/  IMAD.WIDE R22, R27, 0x4, R2 ;  /* 0x000000041b167825 */ /* 0x000fe200078e0202 */
[----:B------:R3:W-:Y:S04]  /*1350*/  @P2 STG.E desc[UR6][R18.64], R12 ;  /* 0x0000000c12002986 */ /* 0x0007e8000c101906 */
[----:B------:R3:W-:Y:S01]  /*1360*/  @P1 STG.E desc[UR6][R22.64], R10 ;  /* 0x0000000a16001986 */ /* 0x0007e2000c101906 */
[----:B------:R-:W-:Y:S05]  /*1370*/  @!P0 EXIT ;  /* 0x000000000000894d */ /* 0x000fea0003800000 */
[----:B---3--:R-:W0:Y:S01]  /*1380*/  LDS R7, [R4+0x3c00] ;  /* 0x003c000004077984 */ /* 0x008e220000000800 */
[----:B------:R-:W-:-:S04]  /*1390*/  VIADD R5, R5, 0xb7c ;  /* 0x00000b7c05057836 */ /* 0x000fc80000000000 */
[----:B------:R-:W-:-:S05]  /*13a0*/  IMAD.WIDE R2, R5, 0x4, R2 ;  /* 0x0000000405027825 */ /* 0x000fca00078e0202 */
[----:B0-----:R-:W-:Y:S01]  /*13b0*/  STG.E desc[UR6][R2.64], R7 ;  /* 0x0000000702007986 */ /* 0x001fe2000c101906 */
[----:B------:R-:W-:Y:S05]  /*13c0*/  EXIT ;  /* 0x000000000000794d */ /* 0x000fea0003800000 */
.L_x_0:
[----:B------:R-:W-:-:S00]  /*13d0*/  BRA `(.L_x_0) ;  /* 0xfffffffc00fc7947 */ /* 0x000fc0000383ffff */
[----:B------:R-:W-:-:S00]  /*13e0*/  NOP ;  /* 0x0000000000007918 */ /* 0x000fc00000000000 */
        /* <DEDUP_REMOVED lines=9> */
.L_x_1:


//--------------------- .nv.shared.triton_poi_fused_convolution_relu_5 --------------------------
	.section	.nv.shared.triton_poi_fused_convolution_relu_5,"aw",@nobits
	.sectionflags	@""
	.align	16
	.zero		1024


//--------------------- .nv.constant0.triton_poi_fused_convolution_relu_5 --------------------------
	.section	.nv.constant0.triton_poi_fused_convolution_relu_5,"a",@progbits
	.sectionflags	@""
	.align	4
.nv.constant0.triton_poi_fused_convolution_relu_5:
	.zero		560
